	.headerflags	@"EF_CUDA_TEXMODE_UNIFIED EF_CUDA_64BIT_ADDRESS EF_CUDA_ACCELERATORS EF_CUDA_SM90 EF_CUDA_VIRTUAL_SM(EF_CUDA_SM90)"
	.elftype	@"ET_EXEC"


//--------------------- .nv.info                  --------------------------
	.section	.nv.info,"",@"SHT_CUDA_INFO"
	.align	4


	//----- nvinfo : EIATTR_REGCOUNT
	.align		4
        /*0000*/ 	.byte	0x04, 0x2f
        /*0002*/ 	.short	(.L_3 - .L_2)
	.align		4
.L_2:
        /*0004*/ 	.word	index@(triton_poi_fused__native_batch_norm_legit_no_training_add_relu_threshold_backward_1)
        /*0008*/ 	.word	0x00000020


	//----- nvinfo : EIATTR_MIN_STACK_SIZE
	.align		4
.L_3:
        /*000c*/ 	.byte	0x04, 0x12
        /*000e*/ 	.short	(.L_5 - .L_4)
	.align		4
.L_4:
        /*0010*/ 	.word	index@(triton_poi_fused__native_batch_norm_legit_no_training_add_relu_threshold_backward_1)
        /*0014*/ 	.word	0x00000000


	//----- nvinfo : EIATTR_FRAME_SIZE
	.align		4
.L_5:
        /*0018*/ 	.byte	0x04, 0x11
        /*001a*/ 	.short	(.L_7 - .L_6)
	.align		4
.L_6:
        /*001c*/ 	.word	index@(triton_poi_fused__native_batch_norm_legit_no_training_add_relu_threshold_backward_1)
        /*0020*/ 	.word	0x00000000


	//----- nvinfo : EIATTR_MIN_STACK_SIZE
	.align		4
.L_7:
        /*0024*/ 	.byte	0x04, 0x12
        /*0026*/ 	.short	(.L_9 - .L_8)
	.align		4
.L_8:
        /*0028*/ 	.word	index@(triton_poi_fused__native_batch_norm_legit_no_training_add_relu_threshold_backward_1)
        /*002c*/ 	.word	0x00000000
.L_9:


//--------------------- .nv.info.triton_poi_fused__native_batch_norm_legit_no_training_add_relu_threshold_backward_1 --------------------------
	.section	.nv.info.triton_poi_fused__native_batch_norm_legit_no_training_add_relu_threshold_backward_1,"",@"SHT_CUDA_INFO"
	.sectionflags	@""
	.align	4


	//----- nvinfo : EIATTR_CUDA_API_VERSION
	.align		4
        /*0000*/ 	.byte	0x04, 0x37
        /*0002*/ 	.short	(.L_11 - .L_10)
.L_10:
        /*0004*/ 	.word	0x0000007c


	//----- nvinfo : EIATTR_KPARAM_INFO
	.align		4
.L_11:
        /*0008*/ 	.byte	0x04, 0x17
        /*000a*/ 	.short	(.L_13 - .L_12)
.L_12:
        /*000c*/ 	.word	0x00000000
        /*0010*/ 	.short	0x000c
        /*0012*/ 	.short	0x0060
        /*0014*/ 	.byte	0x00, 0xf0, 0x11, 0x00


	//----- nvinfo : EIATTR_KPARAM_INFO
	.align		4
.L_13:
        /*0018*/ 	.byte	0x04, 0x17
        /*001a*/ 	.short	(.L_15 - .L_14)
.L_14:
        /*001c*/ 	.word	0x00000000
        /*0020*/ 	.short	0x000b
        /*0022*/ 	.short	0x0058
        /*0024*/ 	.byte	0x00, 0xf4, 0x21, 0x00


	//----- nvinfo : EIATTR_KPARAM_INFO
	.align		4
.L_15:
        /*0028*/ 	.byte	0x04, 0x17
        /*002a*/ 	.short	(.L_17 - .L_16)
.L_16:
        /*002c*/ 	.word	0x00000000
        /*0030*/ 	.short	0x000a
        /*0032*/ 	.short	0x0050
        /*0034*/ 	.byte	0x00, 0xf4, 0x21, 0x00


	//----- nvinfo : EIATTR_KPARAM_INFO
	.align		4
.L_17:
        /*0038*/ 	.byte	0x04, 0x17
        /*003a*/ 	.short	(.L_19 - .L_18)
.L_18:
        /*003c*/ 	.word	0x00000000
        /*0040*/ 	.short	0x0009
        /*0042*/ 	.short	0x0048
        /*0044*/ 	.byte	0x00, 0xf4, 0x21, 0x00


	//----- nvinfo : EIATTR_KPARAM_INFO
	.align		4
.L_19:
        /*0048*/ 	.byte	0x04, 0x17
        /*004a*/ 	.short	(.L_21 - .L_20)
.L_20:
        /*004c*/ 	.word	0x00000000
        /*0050*/ 	.short	0x0008
        /*0052*/ 	.short	0x0040
        /*0054*/ 	.byte	0x00, 0xf4, 0x21, 0x00


	//----- nvinfo : EIATTR_KPARAM_INFO
	.align		4
.L_21:
        /*0058*/ 	.byte	0x04, 0x17
        /*005a*/ 	.short	(.L_23 - .L_22)
.L_22:
        /*005c*/ 	.word	0x00000000
        /*0060*/ 	.short	0x0007
        /*0062*/ 	.short	0x0038
        /*0064*/ 	.byte	0x00, 0xf4, 0x21, 0x00


	//----- nvinfo : EIATTR_KPARAM_INFO
	.align		4
.L_23:
        /*0068*/ 	.byte	0x04, 0x17
        /*006a*/ 	.short	(.L_25 - .L_24)
.L_24:
        /*006c*/ 	.word	0x00000000
        /*0070*/ 	.short	0x0006
        /*0072*/ 	.short	0x0030
        /*0074*/ 	.byte	0x00, 0xf4, 0x21, 0x00


	//----- nvinfo : EIATTR_KPARAM_INFO
	.align		4
.L_25:
        /*0078*/ 	.byte	0x04, 0x17
        /*007a*/ 	.short	(.L_27 - .L_26)
.L_26:
        /*007c*/ 	.word	0x00000000
        /*0080*/ 	.short	0x0005
        /*0082*/ 	.short	0x0028
        /*0084*/ 	.byte	0x00, 0xf4, 0x21, 0x00


	//----- nvinfo : EIATTR_KPARAM_INFO
	.align		4
.L_27:
        /*0088*/ 	.byte	0x04, 0x17
        /*008a*/ 	.short	(.L_29 - .L_28)
.L_28:
        /*008c*/ 	.word	0x00000000
        /*0090*/ 	.short	0x0004
        /*0092*/ 	.short	0x0020
        /*0094*/ 	.byte	0x00, 0xf4, 0x21, 0x00


	//----- nvinfo : EIATTR_KPARAM_INFO
	.align		4
.L_29:
        /*0098*/ 	.byte	0x04, 0x17
        /*009a*/ 	.short	(.L_31 - .L_30)
.L_30:
        /*009c*/ 	.word	0x00000000
        /*00a0*/ 	.short	0x0003
        /*00a2*/ 	.short	0x0018
        /*00a4*/ 	.byte	0x00, 0xf4, 0x21, 0x00


	//----- nvinfo : EIATTR_KPARAM_INFO
	.align		4
.L_31:
        /*00a8*/ 	.byte	0x04, 0x17
        /*00aa*/ 	.short	(.L_33 - .L_32)
.L_32:
        /*00ac*/ 	.word	0x00000000
        /*00b0*/ 	.short	0x0002
        /*00b2*/ 	.short	0x0010
        /*00b4*/ 	.byte	0x00, 0xf4, 0x21, 0x00


	//----- nvinfo : EIATTR_KPARAM_INFO
	.align		4
.L_33:
        /*00b8*/ 	.byte	0x04, 0x17
        /*00ba*/ 	.short	(.L_35 - .L_34)
.L_34:
        /*00bc*/ 	.word	0x00000000
        /*00c0*/ 	.short	0x0001
        /*00c2*/ 	.short	0x0008
        /*00c4*/ 	.byte	0x00, 0xf4, 0x21, 0x00


	//----- nvinfo : EIATTR_KPARAM_INFO
	.align		4
.L_35:
        /*00c8*/ 	.byte	0x04, 0x17
        /*00ca*/ 	.short	(.L_37 - .L_36)
.L_36:
        /*00cc*/ 	.word	0x00000000
        /*00d0*/ 	.short	0x0000
        /*00d2*/ 	.short	0x0000
        /*00d4*/ 	.byte	0x00, 0xf4, 0x21, 0x00


	//----- nvinfo : EIATTR_SPARSE_MMA_MASK
	.align		4
.L_37:
        /*00d8*/ 	.byte	0x03, 0x50
        /*00da*/ 	.short	0x0000


	//----- nvinfo : EIATTR_MAXREG_COUNT
	.align		4
        /*00dc*/ 	.byte	0x03, 0x1b
        /*00de*/ 	.short	0x00ff


	//----- nvinfo : EIATTR_EXIT_INSTR_OFFSETS
	.align		4
        /*00e0*/ 	.byte	0x04, 0x1c
        /*00e2*/ 	.short	(.L_39 - .L_38)


	//   ....[0]....
.L_38:
        /*00e4*/ 	.word	0x00000860


	//   ....[1]....
        /*00e8*/ 	.word	0x00000880


	//----- nvinfo : EIATTR_REQNTID
	.align		4
.L_39:
        /*00ec*/ 	.byte	0x04, 0x10
        /*00ee*/ 	.short	(.L_41 - .L_40)
.L_40:
        /*00f0*/ 	.word	0x00000080
        /*00f4*/ 	.word	0x00000001
        /*00f8*/ 	.word	0x00000001


	//----- nvinfo : EIATTR_CBANK_PARAM_SIZE
	.align		4
.L_41:
        /*00fc*/ 	.byte	0x03, 0x19
        /*00fe*/ 	.short	0x0064


	//----- nvinfo : EIATTR_PARAM_CBANK
	.align		4
        /*0100*/ 	.byte	0x04, 0x0a
        /*0102*/ 	.short	(.L_43 - .L_42)
	.align		4
.L_42:
        /*0104*/ 	.word	index@(.nv.constant0.triton_poi_fused__native_batch_norm_legit_no_training_add_relu_threshold_backward_1)
        /*0108*/ 	.short	0x0210
        /*010a*/ 	.short	0x0064


	//----- nvinfo : EIATTR_SW_WAR
	.align		4
.L_43:
        /*010c*/ 	.byte	0x04, 0x36
        /*010e*/ 	.short	(.L_45 - .L_44)
.L_44:
        /*0110*/ 	.word	0x00000008
.L_45:


//--------------------- .nv.callgraph             --------------------------
	.section	.nv.callgraph,"",@"SHT_CUDA_CALLGRAPH"
	.align	4
	.sectionentsize	8
	.align		4
        /*0000*/ 	.word	0x00000000
	.align		4
        /*0004*/ 	.word	0xffffffff
	.align		4
        /*0008*/ 	.word	0x00000000
	.align		4
        /*000c*/ 	.word	0xfffffffe
	.align		4
        /*0010*/ 	.word	0x00000000
	.align		4
        /*0014*/ 	.word	0xfffffffd
	.align		4
        /*0018*/ 	.word	0x00000000
	.align		4
        /*001c*/ 	.word	0xfffffffc


//--------------------- .nv.constant4             --------------------------
	.section	.nv.constant4,"a",@progbits
	.align	8
	.align		8
.nv.constant4:
        /*0000*/ 	.dword	_$_str
	.align		8
        /*0008*/ 	.dword	_$_str_$_2


//--------------------- .text.triton_poi_fused__native_batch_norm_legit_no_training_add_relu_threshold_backward_1 --------------------------
	.section	.text.triton_poi_fused__native_batch_norm_legit_no_training_add_relu_threshold_backward_1,"ax",@progbits
	.align	128
        .global         triton_poi_fused__native_batch_norm_legit_no_training_add_relu_threshold_backward_1
        .type           triton_poi_fused__native_batch_norm_legit_no_training_add_relu_threshold_backward_1,@function
        .size           triton_poi_fused__native_batch_norm_legit_no_training_add_relu_threshold_backward_1,(.L_x_1 - triton_poi_fused__native_batch_norm_legit_no_training_add_relu_threshold_backward_1)
        .other          triton_poi_fused__native_batch_norm_legit_no_training_add_relu_threshold_backward_1,@"STO_CUDA_ENTRY STV_DEFAULT"
triton_poi_fused__native_batch_norm_legit_no_training_add_relu_threshold_backward_1:
.text.triton_poi_fused__native_batch_norm_legit_no_training_add_relu_threshold_backward_1:
[----:B------:R-:W0:Y:S01]  /*0000*/  LDC R1, c[0x0][0x28] ;  /* 0x00000a00ff017b82 */ /* 0x000e220000000800 */
[----:B------:R-:W1:Y:S07]  /*0010*/  S2R R0, SR_TID.X ;  /* 0x0000000000007919 */ /* 0x000e6e0000002100 */
[----:B------:R-:W2:Y:S01]  /*0020*/  LDC.64 R10, c[0x0][0x228] ;  /* 0x00008a00ff0a7b82 */ /* 0x000ea20000000a00 */
[----:B------:R-:W-:Y:S01]  /*0030*/  ULDC.64 UR4, c[0x0][0x208] ;  /* 0x0000820000047ab9 */ /* 0x000fe20000000a00 */
[----:B------:R-:W-:Y:S01]  /*0040*/  CS2R R8, SRZ ;  /* 0x0000000000087805 */ /* 0x000fe2000001ff00 */
[----:B------:R-:W3:Y:S05]  /*0050*/  S2R R5, SR_CTAID.X ;  /* 0x0000000000057919 */ /* 0x000eea0000002500 */
[----:B------:R-:W4:Y:S01]  /*0060*/  LDC.64 R12, c[0x0][0x250] ;  /* 0x00009400ff0c7b82 */ /* 0x000f220000000a00 */
[----:B------:R-:W-:-:S07]  /*0070*/  CS2R R6, SRZ ;  /* 0x0000000000067805 */ /* 0x000fce000001ff00 */
[----:B------:R-:W5:Y:S08]  /*0080*/  LDC.64 R16, c[0x0][0x220] ;  /* 0x00008800ff107b82 */ /* 0x000f700000000a00 */
[----:B------:R-:W2:Y:S08]  /*0090*/  LDC.64 R14, c[0x0][0x230] ;  /* 0x00008c00ff0e7b82 */ /* 0x000eb00000000a00 */
[----:B------:R-:W2:Y:S01]  /*00a0*/  LDC.64 R20, c[0x0][0x248] ;  /* 0x00009200ff147b82 */ /* 0x000ea20000000a00 */
[----:B-1----:R-:W-:-:S07]  /*00b0*/  SHF.L.U32 R0, R0, 0x1, RZ ;  /* 0x0000000100007819 */ /* 0x002fce00000006ff */
[----:B------:R-:W1:Y:S01]  /*00c0*/  LDC.64 R18, c[0x0][0x218] ;  /* 0x00008600ff127b82 */ /* 0x000e620000000a00 */
[----:B---3--:R-:W-:-:S07]  /*00d0*/  SHF.R.S32.HI R3, RZ, 0x17, R5 ;  /* 0x00000017ff037819 */ /* 0x008fce0000011405 */
[----:B------:R-:W3:Y:S01]  /*00e0*/  LDC.64 R28, c[0x0][0x258] ;  /* 0x00009600ff1c7b82 */ /* 0x000ee20000000a00 */
[----:B------:R-:W-:Y:S02]  /*00f0*/  LOP3.LUT R0, R0, 0xfe, RZ, 0xc0, !PT ;  /* 0x000000fe00007812 */ /* 0x000fe400078ec0ff */
[----:B------:R-:W-:Y:S02]  /*0100*/  CS2R R22, SRZ ;  /* 0x0000000000167805 */ /* 0x000fe4000001ff00 */
[----:B------:R-:W-:Y:S02]  /*0110*/  SGXT R3, R3, 0x1 ;  /* 0x000000010303781a */ /* 0x000fe40000000200 */
[----:B------:R-:W-:Y:S02]  /*0120*/  CS2R R24, SRZ ;  /* 0x0000000000187805 */ /* 0x000fe4000001ff00 */
[----:B------:R-:W-:Y:S02]  /*0130*/  LEA R0, R5, R0, 0x8 ;  /* 0x0000000005007211 */ /* 0x000fe400078e40ff */
[----:B------:R-:W-:Y:S01]  /*0140*/  CS2R R26, SRZ ;  /* 0x00000000001a7805 */ /* 0x000fe2000001ff00 */
[----:B------:R-:W-:Y:S01]  /*0150*/  ULDC.64 UR6, c[0x0][0x268] ;  /* 0x00009a0000067ab9 */ /* 0x000fe20000000a00 */
[----:B------:R-:W-:-:S02]  /*0160*/  LEA.HI R3, R3, R0, RZ, 0x4 ;  /* 0x0000000003037211 */ /* 0x000fc400078f20ff */
[----:B------:R-:W-:Y:S02]  /*0170*/  ISETP.GE.AND P0, PT, R0, 0x400, PT ;  /* 0x000004000000780c */ /* 0x000fe40003f06270 */
[----:B------:R-:W-:-:S04]  /*0180*/  SHF.R.S32.HI R3, RZ, 0x4, R3 ;  /* 0x00000004ff037819 */ /* 0x000fc80000011403 */
[----:B------:R-:W-:-:S04]  /*0190*/  LEA.HI R2, R3, R3, RZ, 0x4 ;  /* 0x0000000303027211 */ /* 0x000fc800078f20ff */
[----:B------:R-:W-:-:S04]  /*01a0*/  LOP3.LUT R2, R2, 0xfffffff0, RZ, 0xc0, !PT ;  /* 0xfffffff002027812 */ /* 0x000fc800078ec0ff */
[----:B------:R-:W-:Y:S02]  /*01b0*/  IADD3 R4, R3, -R2, RZ ;  /* 0x8000000203047210 */ /* 0x000fe40007ffe0ff */
[----:B------:R-:W-:-:S03]  /*01c0*/  CS2R R2, SRZ ;  /* 0x0000000000027805 */ /* 0x000fc6000001ff00 */
[----:B--2---:R-:W-:-:S05]  /*01d0*/  IMAD.WIDE R10, R4, 0x4, R10 ;  /* 0x00000004040a7825 */ /* 0x004fca00078e020a */
[----:B------:R-:W2:Y:S01]  /*01e0*/  @!P0 LDG.E.EL R2, desc[UR4][R10.64] ;  /* 0x000000040a028981 */ /* 0x000ea2000c2e1900 */
[----:B----4-:R-:W-:-:S03]  /*01f0*/  IMAD.WIDE R12, R4, 0x4, R12 ;  /* 0x00000004040c7825 */ /* 0x010fc600078e020c */
[----:B------:R5:W4:Y:S04]  /*0200*/  @!P0 LDG.E.EL R8, desc[UR4][R10.64] ;  /* 0x000000040a088981 */ /* 0x000b28000c2e1900 */
[----:B------:R-:W4:Y:S04]  /*0210*/  @!P0 LDG.E.EL R7, desc[UR4][R12.64] ;  /* 0x000000040c078981 */ /* 0x000f28000c2e1900 */
[----:B------:R1:W4:Y:S01]  /*0220*/  @!P0 LDG.E.EL R3, desc[UR4][R12.64] ;  /* 0x000000040c038981 */ /* 0x000322000c2e1900 */
[----:B------:R-:W-:Y:S01]  /*0230*/  HFMA2.MMA R5, -RZ, RZ, 0, 0 ;  /* 0x00000000ff057435 */ /* 0x000fe200000001ff */
[----:B-----5:R-:W-:-:S02]  /*0240*/  IMAD.WIDE R10, R4, 0x4, R16 ;  /* 0x00000004040a7825 */ /* 0x020fc400078e0210 */
[----:B------:R-:W5:Y:S03]  /*0250*/  LDC.64 R16, c[0x0][0x240] ;  /* 0x00009000ff107b82 */ /* 0x000f660000000a00 */
[----:B------:R-:W4:Y:S04]  /*0260*/  @!P0 LDG.E.EL R6, desc[UR4][R10.64] ;  /* 0x000000040a068981 */ /* 0x000f28000c2e1900 */
[----:B------:R3:W4:Y:S01]  /*0270*/  @!P0 LDG.E.EL R5, desc[UR4][R10.64] ;  /* 0x000000040a058981 */ /* 0x000722000c2e1900 */
[----:B01----:R-:W0:Y:S08]  /*0280*/  LDC.64 R12, c[0x0][0x238] ;  /* 0x00008e00ff0c7b82 */ /* 0x003e300000000a00 */
[----:B---3--:R-:W1:Y:S01]  /*0290*/  LDC.64 R10, c[0x0][0x260] ;  /* 0x00009800ff0a7b82 */ /* 0x008e620000000a00 */
[----:B------:R-:W-:-:S04]  /*02a0*/  IMAD.WIDE R14, R4, 0x4, R14 ;  /* 0x00000004040e7825 */ /* 0x000fc800078e020e */
[----:B------:R-:W-:Y:S01]  /*02b0*/  IMAD.WIDE R20, R4, 0x4, R20 ;  /* 0x0000000404147825 */ /* 0x000fe200078e0214 */
[----:B------:R-:W3:Y:S04]  /*02c0*/  @!P0 LDG.E.EL R9, desc[UR4][R14.64] ;  /* 0x000000040e098981 */ /* 0x000ee8000c2e1900 */
[----:B------:R0:W3:Y:S01]  /*02d0*/  @!P0 LDG.E.EL R22, desc[UR4][R14.64] ;  /* 0x000000040e168981 */ /* 0x0000e2000c2e1900 */
[----:B-----5:R-:W-:-:S03]  /*02e0*/  IMAD.WIDE R16, R0, 0x4, R16 ;  /* 0x0000000400107825 */ /* 0x020fc600078e0210 */
[----:B------:R-:W5:Y:S01]  /*02f0*/  @!P0 LDG.E.EL R23, desc[UR4][R20.64] ;  /* 0x0000000414178981 */ /* 0x000f62000c2e1900 */
[----:B------:R-:W-:-:S03]  /*0300*/  IMAD.WIDE R18, R0, 0x4, R18 ;  /* 0x0000000400127825 */ /* 0x000fc600078e0212 */
[----:B------:R1:W3:Y:S01]  /*0310*/  @!P0 LDG.E.EL R24, desc[UR4][R20.64] ;  /* 0x0000000414188981 */ /* 0x0002e2000c2e1900 */
[----:B0-----:R-:W-:Y:S01]  /*0320*/  CS2R R14, SRZ ;  /* 0x00000000000e7805 */ /* 0x001fe2000001ff00 */
[----:B------:R-:W-:-:S04]  /*0330*/  IMAD.WIDE R28, R4, 0x4, R28 ;  /* 0x00000004041c7825 */ /* 0x000fc800078e021c */
[C---:B-1----:R-:W-:Y:S01]  /*0340*/  IMAD.WIDE R10, R4.reuse, 0x4, R10 ;  /* 0x00000004040a7825 */ /* 0x042fe200078e020a */
[----:B------:R-:W3:Y:S01]  /*0350*/  @!P0 LDG.E.64 R14, desc[UR4][R16.64] ;  /* 0x00000004100e8981 */ /* 0x000ee2000c1e1b00 */
[----:B------:R-:W-:Y:S02]  /*0360*/  CS2R R20, SRZ ;  /* 0x0000000000147805 */ /* 0x000fe4000001ff00 */
[----:B------:R-:W-:Y:S01]  /*0370*/  IMAD.WIDE R12, R4, 0x4, R12 ;  /* 0x00000004040c7825 */ /* 0x000fe200078e020c */
[----:B------:R-:W3:Y:S01]  /*0380*/  @!P0 LDG.E.EL R25, desc[UR4][R28.64] ;  /* 0x000000041c198981 */ /* 0x000ee2000c2e1900 */
[----:B------:R-:W-:-:S03]  /*0390*/  MOV R4, RZ ;  /* 0x000000ff00047202 */ /* 0x000fc60000000f00 */
[----:B------:R-:W3:Y:S04]  /*03a0*/  @!P0 LDG.E.64 R20, desc[UR4][R18.64] ;  /* 0x0000000412148981 */ /* 0x000ee8000c1e1b00 */
[----:B------:R0:W5:Y:S04]  /*03b0*/  @!P0 LDG.E.EL R26, desc[UR4][R28.64] ;  /* 0x000000041c1a8981 */ /* 0x000168000c2e1900 */
[----:B------:R-:W5:Y:S04]  /*03c0*/  @!P0 LDG.E.EL R4, desc[UR4][R12.64] ;  /* 0x000000040c048981 */ /* 0x000f68000c2e1900 */
[----:B------:R-:W5:Y:S01]  /*03d0*/  @!P0 LDG.E.EL R27, desc[UR4][R10.64] ;  /* 0x000000040a1b8981 */ /* 0x000f62000c2e1900 */
[----:B0-----:R-:W-:-:S06]  /*03e0*/  CS2R R28, SRZ ;  /* 0x00000000001c7805 */ /* 0x001fcc000001ff00 */
[----:B------:R0:W5:Y:S04]  /*03f0*/  @!P0 LDG.E.EL R29, desc[UR4][R10.64] ;  /* 0x000000040a1d8981 */ /* 0x000168000c2e1900 */
[----:B------:R1:W5:Y:S01]  /*0400*/  @!P0 LDG.E.EL R28, desc[UR4][R12.64] ;  /* 0x000000040c1c8981 */ /* 0x000362000c2e1900 */
[----:B--2---:R-:W-:-:S06]  /*0410*/  FADD R16, R2, 9.9999997473787516356e-06 ;  /* 0x3727c5ac02107421 */ /* 0x004fcc0000000000 */
[----:B------:R-:W2:Y:S01]  /*0420*/  MUFU.SQRT R16, R16 ;  /* 0x0000001000107308 */ /* 0x000ea20000002000 */
[----:B----4-:R-:W-:Y:S01]  /*0430*/  FADD R8, R8, 9.9999997473787516356e-06 ;  /* 0x3727c5ac08087421 */ /* 0x010fe20000000000 */
[----:B------:R-:W-:Y:S01]  /*0440*/  FADD R7, R7, 9.9999997473787516356e-06 ;  /* 0x3727c5ac07077421 */ /* 0x000fe20000000000 */
[----:B------:R-:W-:Y:S01]  /*0450*/  HFMA2.MMA R2, -RZ, RZ, 1.625, 0 ;  /* 0x3e800000ff027435 */ /* 0x000fe200000001ff */
[----:B------:R-:W-:-:S04]  /*0460*/  FADD R3, R3, 9.9999997473787516356e-06 ;  /* 0x3727c5ac03037421 */ /* 0x000fc80000000000 */
[----:B------:R-:W4:Y:S01]  /*0470*/  MUFU.SQRT R8, R8 ;  /* 0x0000000800087308 */ /* 0x000f220000002000 */
[----:B--2---:R-:W-:-:S07]  /*0480*/  FSETP.GT.AND P5, PT, R16, 8.50705917302346158658e+37, PT ;  /* 0x7e8000001000780b */ /* 0x004fce0003fa4000 */
[----:B0-----:R-:W0:Y:S01]  /*0490*/  MUFU.SQRT R11, R7 ;  /* 0x00000007000b7308 */ /* 0x001e220000002000 */
[----:B------:R-:W-:-:S07]  /*04a0*/  FSETP.GEU.AND P1, PT, R16, 1.175494350822287508e-38, PT ;  /* 0x008000001000780b */ /* 0x000fce0003f2e000 */
[----:B------:R-:W2:Y:S01]  /*04b0*/  MUFU.SQRT R17, R3 ;  /* 0x0000000300117308 */ /* 0x000ea20000002000 */
[----:B------:R-:W-:Y:S02]  /*04c0*/  FSEL R10, R2, 1, P5 ;  /* 0x3f800000020a7808 */ /* 0x000fe40002800000 */
[----:B----4-:R-:W-:Y:S01]  /*04d0*/  FSETP.GT.AND P2, PT, R8, 8.50705917302346158658e+37, PT ;  /* 0x7e8000000800780b */ /* 0x010fe20003f44000 */
[----:B------:R-:W-:Y:S01]  /*04e0*/  @P5 FMUL R16, R16, 0.25 ;  /* 0x3e80000010105820 */ /* 0x000fe20000400000 */
[----:B0-----:R-:W-:-:S03]  /*04f0*/  FSETP.GT.AND P6, PT, R11, 8.50705917302346158658e+37, PT ;  /* 0x7e8000000b00780b */ /* 0x001fc60003fc4000 */
[----:B------:R-:W-:Y:S01]  /*0500*/  @!P1 FMUL R16, R16, 16777216 ;  /* 0x4b80000010109820 */ /* 0x000fe20000400000 */
[----:B------:R-:W-:Y:S01]  /*0510*/  @!P1 FMUL R10, R10, 16777216 ;  /* 0x4b8000000a0a9820 */ /* 0x000fe20000400000 */
[C---:B------:R-:W-:Y:S02]  /*0520*/  FSETP.GEU.AND P3, PT, R8.reuse, 1.175494350822287508e-38, PT ;  /* 0x008000000800780b */ /* 0x040fe40003f6e000 */
[----:B------:R-:W-:Y:S02]  /*0530*/  FSETP.GEU.AND P1, PT, R11, 1.175494350822287508e-38, PT ;  /* 0x008000000b00780b */ /* 0x000fe40003f2e000 */
[C---:B--2---:R-:W-:Y:S02]  /*0540*/  FSETP.GT.AND P4, PT, R17.reuse, 8.50705917302346158658e+37, PT ;  /* 0x7e8000001100780b */ /* 0x044fe40003f84000 */
[----:B------:R-:W-:Y:S01]  /*0550*/  FSETP.GEU.AND P5, PT, R17, 1.175494350822287508e-38, PT ;  /* 0x008000001100780b */ /* 0x000fe20003fae000 */
[----:B------:R-:W0:Y:S01]  /*0560*/  MUFU.RCP R7, R16 ;  /* 0x0000001000077308 */ /* 0x000e220000001000 */
[----:B------:R-:W-:Y:S01]  /*0570*/  @P2 FMUL R8, R8, 0.25 ;  /* 0x3e80000008082820 */ /* 0x000fe20000400000 */
[----:B------:R-:W-:-:S04]  /*0580*/  @P6 FMUL R11, R11, 0.25 ;  /* 0x3e8000000b0b6820 */ /* 0x000fc80000400000 */
[----:B------:R-:W-:Y:S02]  /*0590*/  @!P3 FMUL R8, R8, 16777216 ;  /* 0x4b8000000808b820 */ /* 0x000fe40000400000 */
[----:B------:R-:W-:Y:S02]  /*05a0*/  @!P1 FMUL R11, R11, 16777216 ;  /* 0x4b8000000b0b9820 */ /* 0x000fe40000400000 */
[----:B------:R-:W-:Y:S02]  /*05b0*/  @P4 FMUL R17, R17, 0.25 ;  /* 0x3e80000011114820 */ /* 0x000fe40000400000 */
[----:B------:R-:W2:Y:S02]  /*05c0*/  MUFU.RCP R8, R8 ;  /* 0x0000000800087308 */ /* 0x000ea40000001000 */
[----:B------:R-:W-:Y:S01]  /*05d0*/  @!P5 FMUL R17, R17, 16777216 ;  /* 0x4b8000001111d820 */ /* 0x000fe20000400000 */
[----:B0-----:R-:W-:-:S05]  /*05e0*/  FMUL R7, R7, R10 ;  /* 0x0000000a07077220 */ /* 0x001fca0000400000 */
[----:B------:R-:W1:Y:S01]  /*05f0*/  MUFU.RCP R11, R11 ;  /* 0x0000000b000b7308 */ /* 0x000e620000001000 */
[C---:B------:R-:W-:Y:S02]  /*0600*/  FSEL R3, R2.reuse, 1, P2 ;  /* 0x3f80000002037808 */ /* 0x040fe40001000000 */
[C---:B------:R-:W-:Y:S02]  /*0610*/  FSEL R10, R2.reuse, 1, P4 ;  /* 0x3f800000020a7808 */ /* 0x040fe40002000000 */
[----:B------:R-:W-:-:S03]  /*0620*/  FSEL R2, R2, 1, P6 ;  /* 0x3f80000002027808 */ /* 0x000fc60003000000 */
[----:B------:R-:W0:Y:S01]  /*0630*/  MUFU.RCP R17, R17 ;  /* 0x0000001100117308 */ /* 0x000e220000001000 */
[----:B------:R-:W-:Y:S01]  /*0640*/  @!P3 FMUL R3, R3, 16777216 ;  /* 0x4b8000000303b820 */ /* 0x000fe20000400000 */
[----:B------:R-:W-:Y:S01]  /*0650*/  @!P1 FMUL R2, R2, 16777216 ;  /* 0x4b80000002029820 */ /* 0x000fe20000400000 */
[----:B------:R-:W-:Y:S02]  /*0660*/  @!P5 FMUL R10, R10, 16777216 ;  /* 0x4b8000000a0ad820 */ /* 0x000fe40000400000 */
[----:B--2---:R-:W-:Y:S01]  /*0670*/  FMUL R8, R8, R3 ;  /* 0x0000000308087220 */ /* 0x004fe20000400000 */
[----:B-1----:R-:W-:Y:S01]  /*0680*/  FMUL R12, R11, R2 ;  /* 0x000000020b0c7220 */ /* 0x002fe20000400000 */
[----:B---3--:R-:W-:Y:S01]  /*0690*/  FADD R15, -R24, R15 ;  /* 0x0000000f180f7221 */ /* 0x008fe20000000100 */
[----:B------:R-:W1:Y:S01]  /*06a0*/  LDC.64 R2, c[0x0][0x210] ;  /* 0x00008400ff027b82 */ /* 0x000e620000000a00 */
[----:B------:R-:W-:Y:S01]  /*06b0*/  FADD R21, -R6, R21 ;  /* 0x0000001506157221 */ /* 0x000fe20000000100 */
[----:B-----5:R-:W-:Y:S01]  /*06c0*/  FADD R23, -R23, R14 ;  /* 0x0000000e17177221 */ /* 0x020fe20000000100 */
[----:B------:R-:W-:Y:S01]  /*06d0*/  FADD R20, -R5, R20 ;  /* 0x0000001405147221 */ /* 0x000fe20000000100 */
[----:B------:R-:W-:Y:S01]  /*06e0*/  FMUL R12, R12, R15 ;  /* 0x0000000f0c0c7220 */ /* 0x000fe20000400000 */
[----:B0-----:R-:W-:Y:S01]  /*06f0*/  FMUL R10, R17, R10 ;  /* 0x0000000a110a7220 */ /* 0x001fe20000400000 */
[----:B------:R-:W-:Y:S01]  /*0700*/  FMUL R21, R8, R21 ;  /* 0x0000001508157220 */ /* 0x000fe20000400000 */
[----:B------:R-:W-:-:S02]  /*0710*/  FMUL R7, R7, R20 ;  /* 0x0000001407077220 */ /* 0x000fc40000400000 */
[----:B------:R-:W-:Y:S01]  /*0720*/  FMUL R10, R10, R23 ;  /* 0x000000170a0a7220 */ /* 0x000fe20000400000 */
[----:B------:R-:W-:Y:S01]  /*0730*/  FFMA R12, R12, R26, R29 ;  /* 0x0000001a0c0c7223 */ /* 0x000fe2000000001d */
[----:B------:R-:W-:Y:S01]  /*0740*/  FFMA R21, R21, R22, R4 ;  /* 0x0000001615157223 */ /* 0x000fe20000000004 */
[----:B------:R-:W-:Y:S01]  /*0750*/  FFMA R7, R7, R9, R28 ;  /* 0x0000000907077223 */ /* 0x000fe2000000001c */
[----:B------:R-:W-:-:S03]  /*0760*/  FFMA R10, R10, R25, R27 ;  /* 0x000000190a0a7223 */ /* 0x000fc6000000001b */
[----:B------:R-:W-:Y:S01]  /*0770*/  FSETP.GEU.AND P1, PT, R21, -R12, PT ;  /* 0x8000000c1500720b */ /* 0x000fe20003f2e000 */
[----:B------:R-:W-:Y:S01]  /*0780*/  FADD R12, R12, R21 ;  /* 0x000000150c0c7221 */ /* 0x000fe20000000000 */
[----:B------:R-:W-:Y:S01]  /*0790*/  FADD R4, R10, R7 ;  /* 0x000000070a047221 */ /* 0x000fe20000000000 */
[----:B------:R-:W-:-:S03]  /*07a0*/  FSETP.GEU.AND P2, PT, R7, -R10, PT ;  /* 0x8000000a0700720b */ /* 0x000fc60003f4e000 */
[----:B------:R-:W-:Y:S02]  /*07b0*/  FSEL R9, R12, RZ, P1 ;  /* 0x000000ff0c097208 */ /* 0x000fe40000800000 */
[----:B------:R-:W-:Y:S01]  /*07c0*/  FSEL R8, R4, RZ, P2 ;  /* 0x000000ff04087208 */ /* 0x000fe20001000000 */
[----:B-1----:R-:W-:Y:S01]  /*07d0*/  IMAD.WIDE R2, R0, 0x4, R2 ;  /* 0x0000000400027825 */ /* 0x002fe200078e0202 */
[----:B------:R-:W-:Y:S02]  /*07e0*/  FSETP.GTU.AND P2, PT, R9, RZ, PT ;  /* 0x000000ff0900720b */ /* 0x000fe40003f4c000 */
[----:B------:R-:W-:Y:S02]  /*07f0*/  FSETP.GTU.AND P3, PT, R8, RZ, PT ;  /* 0x000000ff0800720b */ /* 0x000fe40003f6c000 */
[----:B------:R-:W-:Y:S01]  /*0800*/  IADD3 R4, P1, R0, UR6, RZ ;  /* 0x0000000600047c10 */ /* 0x000fe2000ff3e0ff */
[----:B------:R0:W-:Y:S01]  /*0810*/  @!P0 STG.E.64 desc[UR4][R2.64], R8 ;  /* 0x0000000802008986 */ /* 0x0001e2000c101b04 */
[----:B------:R-:W-:-:S02]  /*0820*/  SEL R7, RZ, 0x100, P2 ;  /* 0x00000100ff077807 */ /* 0x000fc40001000000 */
[----:B------:R-:W-:Y:S02]  /*0830*/  SEL R6, RZ, 0x1, P3 ;  /* 0x00000001ff067807 */ /* 0x000fe40001800000 */
[----:B------:R-:W-:Y:S02]  /*0840*/  LEA.HI.X.SX32 R5, R0, UR7, 0x1, P1 ;  /* 0x0000000700057c11 */ /* 0x000fe400088f0eff */
[----:B------:R-:W-:Y:S01]  /*0850*/  IADD3 R7, R6, R7, RZ ;  /* 0x0000000706077210 */ /* 0x000fe20007ffe0ff */
[----:B0-----:R-:W-:Y:S06]  /*0860*/  @P0 EXIT ;  /* 0x000000000000094d */ /* 0x001fec0003800000 */
[----:B------:R-:W-:Y:S01]  /*0870*/  STG.E.U16 desc[UR4][R4.64], R7 ;  /* 0x0000000704007986 */ /* 0x000fe2000c101504 */
[----:B------:R-:W-:Y:S05]  /*0880*/  EXIT ;  /* 0x000000000000794d */ /* 0x000fea0003800000 */
.L_x_0:
[----:B------:R-:W-:-:S00]  /*0890*/  BRA `(.L_x_0) ;  /* 0xfffffffc00fc7947 */ /* 0x000fc0000383ffff */
[----:B------:R-:W-:-:S00]  /*08a0*/  NOP ;  /* 0x0000000000007918 */ /* 0x000fc00000000000 */
        /* <DEDUP_REMOVED lines=13> */
.L_x_1:


//--------------------- .nv.global.init           --------------------------
	.section	.nv.global.init,"aw",@progbits
.nv.global.init:
	.type		_$_str,@object
	.size		_$_str,(_$_str_$_2 - _$_str)
_$_str:
        /*0000*/ 	.byte	0x5f, 0x5f, 0x43, 0x55, 0x44, 0x41, 0x5f, 0x46, 0x54, 0x5a, 0x00
	.type		_$_str_$_2,@object
	.size		_$_str_$_2,(.L_1 - _$_str_$_2)
_$_str_$_2:
        /*000b*/ 	.byte	0x5f, 0x5f, 0x43, 0x55, 0x44, 0x41, 0x5f, 0x50, 0x52, 0x45, 0x43, 0x5f, 0x53, 0x51, 0x52, 0x54
        /*001b*/ 	.byte	0x00
.L_1:


//--------------------- .nv.constant0.triton_poi_fused__native_batch_norm_legit_no_training_add_relu_threshold_backward_1 --------------------------
	.section	.nv.constant0.triton_poi_fused__native_batch_norm_legit_no_training_add_relu_threshold_backward_1,"a",@progbits
	.sectionflags	@""
	.align	4
.nv.constant0.triton_poi_fused__native_batch_norm_legit_no_training_add_relu_threshold_backward_1:
	.zero		628
